//
// Generated by NVIDIA NVVM Compiler
//
// Compiler Build ID: CL-36424714
// Cuda compilation tools, release 13.0, V13.0.88
// Based on NVVM 20.0.0
//

.version 9.0
.target sm_100
.address_size 64

	// .globl	_Z25generate_addresses_kernel13kernel_params
.const .align 8 .b8 d_secp256k1_p[32];
.const .align 8 .b8 d_secp256k1_n[32];
.const .align 8 .b8 d_generator[64];
.const .align 8 .b8 d_g_table[16384];

.visible .entry _Z25generate_addresses_kernel13kernel_params(
	.param .align 8 .b8 _Z25generate_addresses_kernel13kernel_params_param_0[40]
)
{
	.reg .pred 	%p<4>;
	.reg .b32 	%r<6>;
	.reg .b64 	%rd<6>;

	ld.param.u64 	%rd1, [_Z25generate_addresses_kernel13kernel_params_param_0+24];
	ld.param.u32 	%r2, [_Z25generate_addresses_kernel13kernel_params_param_0+16];
	mov.u32 	%r3, %ctaid.x;
	mov.u32 	%r4, %ntid.x;
	mov.u32 	%r5, %tid.x;
	mad.lo.s32 	%r1, %r3, %r4, %r5;
	setp.ge.u32 	%p1, %r1, %r2;
	setp.eq.s64 	%p2, %rd1, 0;
	or.pred  	%p3, %p1, %p2;
	@%p3 bra 	$L__BB0_2;
	cvta.to.global.u64 	%rd2, %rd1;
	mul.wide.u32 	%rd3, %r1, 64;
	add.s64 	%rd4, %rd2, %rd3;
	mov.b64 	%rd5, 0;
	st.global.u64 	[%rd4], %rd5;
	st.global.u64 	[%rd4+32], %rd5;
$L__BB0_2:
	ret;

}
	// .globl	_Z32generate_addresses_shared_kernel13kernel_params
.visible .entry _Z32generate_addresses_shared_kernel13kernel_params(
	.param .align 8 .b8 _Z32generate_addresses_shared_kernel13kernel_params_param_0[40]
)
{
	.reg .pred 	%p<2>;
	.reg .b32 	%r<6>;

	ld.param.u32 	%r1, [_Z32generate_addresses_shared_kernel13kernel_params_param_0+16];
	mov.u32 	%r2, %ctaid.x;
	mov.u32 	%r3, %ntid.x;
	mov.u32 	%r4, %tid.x;
	mad.lo.s32 	%r5, %r2, %r3, %r4;
	setp.ge.u32 	%p1, %r5, %r1;
	@%p1 bra 	$L__BB1_2;
	bar.sync 	0;
$L__BB1_2:
	ret;

}


// ===== COMPILED SASS (sm_100) =====

	.target	sm_100

	.elftype	@"ET_EXEC"


//--------------------- .note.nv.tkinfo           --------------------------
	.section	.note.nv.tkinfo,"",@"SHT_NOTE"
	.sectionflags	@"SHF_NOTE_NV_TKINFO"
	.tkinfo
        /*0018*/ 	.word	0x00000002
        /*0030*/ 	.string	""
        /*0030*/ 	.string	"ptxas"
        /*0030*/ 	.string	"Cuda compilation tools, release 13.0, V13.0.88"
        /*0030*/ 	.string	"Build cuda_13.0.r13.0/compiler.36424714_0"
        /*0030*/ 	.string	"-arch sm_100 -m 64 "



//--------------------- .note.nv.cuinfo           --------------------------
	.section	.note.nv.cuinfo,"",@"SHT_NOTE"
	.sectionflags	@"SHF_NOTE_NV_CUINFO"
        /*0018*/ 	.short	0x0002
        /*001a*/ 	.short	0x0064
        /*001c*/ 	.short	0x0082
	.zero		2


//--------------------- .nv.info                  --------------------------
	.section	.nv.info,"",@"SHT_CUDA_INFO"
	.align	4


	//----- nvinfo : EIATTR_REGCOUNT
	.align		4
        /*0000*/ 	.byte	0x04, 0x2f
        /*0002*/ 	.short	(.L_5 - .L_4)
	.align		4
.L_4:
        /*0004*/ 	.word	index@(_Z25generate_addresses_kernel13kernel_params)
        /*0008*/ 	.word	0x00000008


	//----- nvinfo : EIATTR_FRAME_SIZE
	.align		4
.L_5:
        /*000c*/ 	.byte	0x04, 0x11
        /*000e*/ 	.short	(.L_7 - .L_6)
	.align		4
.L_6:
        /*0010*/ 	.word	index@(_Z25generate_addresses_kernel13kernel_params)
        /*0014*/ 	.word	0x00000000


	//----- nvinfo : EIATTR_REGCOUNT
	.align		4
.L_7:
        /*0018*/ 	.byte	0x04, 0x2f
        /*001a*/ 	.short	(.L_9 - .L_8)
	.align		4
.L_8:
        /*001c*/ 	.word	index@(_Z32generate_addresses_shared_kernel13kernel_params)
        /*0020*/ 	.word	0x00000006


	//----- nvinfo : EIATTR_FRAME_SIZE
	.align		4
.L_9:
        /*0024*/ 	.byte	0x04, 0x11
        /*0026*/ 	.short	(.L_11 - .L_10)
	.align		4
.L_10:
        /*0028*/ 	.word	index@(_Z32generate_addresses_shared_kernel13kernel_params)
        /*002c*/ 	.word	0x00000000


	//----- nvinfo : EIATTR_MIN_STACK_SIZE
	.align		4
.L_11:
        /*0030*/ 	.byte	0x04, 0x12
        /*0032*/ 	.short	(.L_13 - .L_12)
	.align		4
.L_12:
        /*0034*/ 	.word	index@(_Z32generate_addresses_shared_kernel13kernel_params)
        /*0038*/ 	.word	0x00000000


	//----- nvinfo : EIATTR_MIN_STACK_SIZE
	.align		4
.L_13:
        /*003c*/ 	.byte	0x04, 0x12
        /*003e*/ 	.short	(.L_15 - .L_14)
	.align		4
.L_14:
        /*0040*/ 	.word	index@(_Z25generate_addresses_kernel13kernel_params)
        /*0044*/ 	.word	0x00000000
.L_15:


//--------------------- .nv.compat                --------------------------
	.section	.nv.compat,"",@"SHT_CUDA_COMPAT_INFO"
	.align	4
        /*0000*/ 	.byte	0x02, 0x09, 0x00, 0x00, 0x02, 0x02, 0x01, 0x00, 0x02, 0x05, 0x05, 0x00, 0x03, 0x07, 0x01, 0x01
        /*0010*/ 	.byte	0x02, 0x03, 0x00, 0x00, 0x02, 0x06, 0x01, 0x00, 0x04, 0x0b, 0x08, 0x00, 0x09, 0x00, 0x00, 0x00
        /*0020*/ 	.byte	0x00, 0x00, 0x00, 0x00


//--------------------- .nv.info._Z32generate_addresses_shared_kernel13kernel_params --------------------------
	.section	.nv.info._Z32generate_addresses_shared_kernel13kernel_params,"",@"SHT_CUDA_INFO"
	.sectionflags	@""
	.align	4


	//----- nvinfo : EIATTR_CUDA_API_VERSION
	.align		4
        /*0000*/ 	.byte	0x04, 0x37
        /*0002*/ 	.short	(.L_17 - .L_16)
.L_16:
        /*0004*/ 	.word	0x00000082


	//----- nvinfo : EIATTR_KPARAM_INFO
	.align		4
.L_17:
        /*0008*/ 	.byte	0x04, 0x17
        /*000a*/ 	.short	(.L_19 - .L_18)
.L_18:
        /*000c*/ 	.word	0x00000000
        /*0010*/ 	.short	0x0000
        /*0012*/ 	.short	0x0000
        /*0014*/ 	.byte	0x00, 0xf0, 0xa1, 0x00


	//----- nvinfo : EIATTR_SPARSE_MMA_MASK
	.align		4
.L_19:
        /*0018*/ 	.byte	0x03, 0x50
        /*001a*/ 	.short	0x0000


	//----- nvinfo : EIATTR_MAXREG_COUNT
	.align		4
        /*001c*/ 	.byte	0x03, 0x1b
        /*001e*/ 	.short	0x00ff


	//----- nvinfo : EIATTR_NUM_BARRIERS
	.align		4
        /*0020*/ 	.byte	0x02, 0x4c
        /*0022*/ 	.byte	0x01
	.zero		1


	//----- nvinfo : EIATTR_MERCURY_ISA_VERSION
	.align		4
        /*0024*/ 	.byte	0x03, 0x5f
        /*0026*/ 	.short	0x0101


	//----- nvinfo : EIATTR_VRC_CTA_INIT_COUNT
	.align		4
        /*0028*/ 	.byte	0x02, 0x4a
	.zero		1
	.zero		1


	//----- nvinfo : EIATTR_EXIT_INSTR_OFFSETS
	.align		4
        /*002c*/ 	.byte	0x04, 0x1c
        /*002e*/ 	.short	(.L_21 - .L_20)


	//   ....[0]....
.L_20:
        /*0030*/ 	.word	0x00000070


	//   ....[1]....
        /*0034*/ 	.word	0x00000090


	//----- nvinfo : EIATTR_CBANK_PARAM_SIZE
	.align		4
.L_21:
        /*0038*/ 	.byte	0x03, 0x19
        /*003a*/ 	.short	0x0028


	//----- nvinfo : EIATTR_PARAM_CBANK
	.align		4
        /*003c*/ 	.byte	0x04, 0x0a
        /*003e*/ 	.short	(.L_23 - .L_22)
	.align		4
.L_22:
        /*0040*/ 	.word	index@(.nv.constant0._Z32generate_addresses_shared_kernel13kernel_params)
        /*0044*/ 	.short	0x0380
        /*0046*/ 	.short	0x0028


	//----- nvinfo : EIATTR_SW_WAR
	.align		4
.L_23:
        /*0048*/ 	.byte	0x04, 0x36
        /*004a*/ 	.short	(.L_25 - .L_24)
.L_24:
        /*004c*/ 	.word	0x00000008
.L_25:


//--------------------- .nv.info._Z25generate_addresses_kernel13kernel_params --------------------------
	.section	.nv.info._Z25generate_addresses_kernel13kernel_params,"",@"SHT_CUDA_INFO"
	.sectionflags	@""
	.align	4


	//----- nvinfo : EIATTR_CUDA_API_VERSION
	.align		4
        /*0000*/ 	.byte	0x04, 0x37
        /*0002*/ 	.short	(.L_27 - .L_26)
.L_26:
        /*0004*/ 	.word	0x00000082


	//----- nvinfo : EIATTR_KPARAM_INFO
	.align		4
.L_27:
        /*0008*/ 	.byte	0x04, 0x17
        /*000a*/ 	.short	(.L_29 - .L_28)
.L_28:
        /*000c*/ 	.word	0x00000000
        /*0010*/ 	.short	0x0000
        /*0012*/ 	.short	0x0000
        /*0014*/ 	.byte	0x00, 0xf0, 0xa1, 0x00


	//----- nvinfo : EIATTR_SPARSE_MMA_MASK
	.align		4
.L_29:
        /*0018*/ 	.byte	0x03, 0x50
        /*001a*/ 	.short	0x0000


	//----- nvinfo : EIATTR_MAXREG_COUNT
	.align		4
        /*001c*/ 	.byte	0x03, 0x1b
        /*001e*/ 	.short	0x00ff


	//----- nvinfo : EIATTR_MERCURY_ISA_VERSION
	.align		4
        /*0020*/ 	.byte	0x03, 0x5f
        /*0022*/ 	.short	0x0101


	//----- nvinfo : EIATTR_VRC_CTA_INIT_COUNT
	.align		4
        /*0024*/ 	.byte	0x02, 0x4a
	.zero		1
	.zero		1


	//----- nvinfo : EIATTR_EXIT_INSTR_OFFSETS
	.align		4
        /*0028*/ 	.byte	0x04, 0x1c
        /*002a*/ 	.short	(.L_31 - .L_30)


	//   ....[0]....
.L_30:
        /*002c*/ 	.word	0x000000a0


	//   ....[1]....
        /*0030*/ 	.word	0x00000100


	//----- nvinfo : EIATTR_CBANK_PARAM_SIZE
	.align		4
.L_31:
        /*0034*/ 	.byte	0x03, 0x19
        /*0036*/ 	.short	0x0028


	//----- nvinfo : EIATTR_PARAM_CBANK
	.align		4
        /*0038*/ 	.byte	0x04, 0x0a
        /*003a*/ 	.short	(.L_33 - .L_32)
	.align		4
.L_32:
        /*003c*/ 	.word	index@(.nv.constant0._Z25generate_addresses_kernel13kernel_params)
        /*0040*/ 	.short	0x0380
        /*0042*/ 	.short	0x0028


	//----- nvinfo : EIATTR_SW_WAR
	.align		4
.L_33:
        /*0044*/ 	.byte	0x04, 0x36
        /*0046*/ 	.short	(.L_35 - .L_34)
.L_34:
        /*0048*/ 	.word	0x00000008
.L_35:


//--------------------- .nv.callgraph             --------------------------
	.section	.nv.callgraph,"",@"SHT_CUDA_CALLGRAPH"
	.align	4
	.sectionentsize	8
	.align		4
        /*0000*/ 	.word	0x00000000
	.align		4
        /*0004*/ 	.word	0xffffffff
	.align		4
        /*0008*/ 	.word	0x00000000
	.align		4
        /*000c*/ 	.word	0xfffffffe
	.align		4
        /*0010*/ 	.word	0x00000000
	.align		4
        /*0014*/ 	.word	0xfffffffd
	.align		4
        /*0018*/ 	.word	0x00000000
	.align		4
        /*001c*/ 	.word	0xfffffffc


//--------------------- .nv.constant3             --------------------------
	.section	.nv.constant3,"a",@progbits
	.align	8
.nv.constant3:
	.type		d_secp256k1_p,@object
	.size		d_secp256k1_p,(d_secp256k1_n - d_secp256k1_p)
d_secp256k1_p:
	.zero		32
	.type		d_secp256k1_n,@object
	.size		d_secp256k1_n,(d_generator - d_secp256k1_n)
d_secp256k1_n:
	.zero		32
	.type		d_generator,@object
	.size		d_generator,(d_g_table - d_generator)
d_generator:
	.zero		64
	.type		d_g_table,@object
	.size		d_g_table,(.L_3 - d_g_table)
d_g_table:
	.zero		16384
.L_3:


//--------------------- .text._Z32generate_addresses_shared_kernel13kernel_params --------------------------
	.section	.text._Z32generate_addresses_shared_kernel13kernel_params,"ax",@progbits
	.align	128
        .global         _Z32generate_addresses_shared_kernel13kernel_params
        .type           _Z32generate_addresses_shared_kernel13kernel_params,@function
        .size           _Z32generate_addresses_shared_kernel13kernel_params,(.L_x_2 - _Z32generate_addresses_shared_kernel13kernel_params)
        .other          _Z32generate_addresses_shared_kernel13kernel_params,@"STO_CUDA_ENTRY STV_DEFAULT"
_Z32generate_addresses_shared_kernel13kernel_params:
.text._Z32generate_addresses_shared_kernel13kernel_params:
[----:B------:R-:W-:Y:S01]  /*0000*/  LDC R1, c[0x0][0x37c] ;  /* 0x0000df00ff017b82 */ /* 0x000fe20000000800 */
[----:B------:R-:W0:Y:S07]  /*0010*/  S2R R3, SR_TID.X ;  /* 0x0000000000037919 */ /* 0x000e2e0000002100 */
[----:B------:R-:W0:Y:S01]  /*0020*/  S2UR UR4, SR_CTAID.X ;  /* 0x00000000000479c3 */ /* 0x000e220000002500 */
[----:B------:R-:W1:Y:S07]  /*0030*/  LDCU UR5, c[0x0][0x390] ;  /* 0x00007200ff0577ac */ /* 0x000e6e0008000800 */
[----:B------:R-:W0:Y:S02]  /*0040*/  LDC R0, c[0x0][0x360] ;  /* 0x0000d800ff007b82 */ /* 0x000e240000000800 */
[----:B0-----:R-:W-:-:S05]  /*0050*/  IMAD R0, R0, UR4, R3 ;  /* 0x0000000400007c24 */ /* 0x001fca000f8e0203 */
[----:B-1----:R-:W-:-:S13]  /*0060*/  ISETP.GE.U32.AND P0, PT, R0, UR5, PT ;  /* 0x0000000500007c0c */ /* 0x002fda000bf06070 */
[----:B------:R-:W-:Y:S05]  /*0070*/  @P0 EXIT ;  /* 0x000000000000094d */ /* 0x000fea0003800000 */
[----:B------:R-:W-:Y:S06]  /*0080*/  BAR.SYNC.DEFER_BLOCKING 0x0 ;  /* 0x0000000000007b1d */ /* 0x000fec0000010000 */
[----:B------:R-:W-:Y:S05]  /*0090*/  EXIT ;  /* 0x000000000000794d */ /* 0x000fea0003800000 */
.L_x_0:
[----:B------:R-:W-:-:S00]  /*00a0*/  BRA `(.L_x_0) ;  /* 0xfffffffc00fc7947 */ /* 0x000fc0000383ffff */
[----:B------:R-:W-:-:S00]  /*00b0*/  NOP ;  /* 0x0000000000007918 */ /* 0x000fc00000000000 */
        /* <DEDUP_REMOVED lines=12> */
.L_x_2:


//--------------------- .text._Z25generate_addresses_kernel13kernel_params --------------------------
	.section	.text._Z25generate_addresses_kernel13kernel_params,"ax",@progbits
	.align	128
        .global         _Z25generate_addresses_kernel13kernel_params
        .type           _Z25generate_addresses_kernel13kernel_params,@function
        .size           _Z25generate_addresses_kernel13kernel_params,(.L_x_3 - _Z25generate_addresses_kernel13kernel_params)
        .other          _Z25generate_addresses_kernel13kernel_params,@"STO_CUDA_ENTRY STV_DEFAULT"
_Z25generate_addresses_kernel13kernel_params:
.text._Z25generate_addresses_kernel13kernel_params:
[----:B------:R-:W-:Y:S01]  /*0000*/  LDC R1, c[0x0][0x37c] ;  /* 0x0000df00ff017b82 */ /* 0x000fe20000000800 */
[----:B------:R-:W0:Y:S07]  /*0010*/  S2R R0, SR_TID.X ;  /* 0x0000000000007919 */ /* 0x000e2e0000002100 */
[----:B------:R-:W0:Y:S01]  /*0020*/  S2UR UR4, SR_CTAID.X ;  /* 0x00000000000479c3 */ /* 0x000e220000002500 */
[----:B------:R-:W1:Y:S01]  /*0030*/  LDCU.64 UR6, c[0x0][0x398] ;  /* 0x00007300ff0677ac */ /* 0x000e620008000a00 */
[----:B------:R-:W2:Y:S06]  /*0040*/  LDCU UR5, c[0x0][0x390] ;  /* 0x00007200ff0577ac */ /* 0x000eac0008000800 */
[----:B------:R-:W0:Y:S01]  /*0050*/  LDC R5, c[0x0][0x360] ;  /* 0x0000d800ff057b82 */ /* 0x000e220000000800 */
[----:B-1----:R-:W-:-:S04]  /*0060*/  ISETP.NE.U32.AND P0, PT, RZ, UR6, PT ;  /* 0x00000006ff007c0c */ /* 0x002fc8000bf05070 */
[----:B------:R-:W-:Y:S01]  /*0070*/  ISETP.NE.AND.EX P0, PT, RZ, UR7, PT, P0 ;  /* 0x00000007ff007c0c */ /* 0x000fe2000bf05300 */
[----:B0-----:R-:W-:-:S05]  /*0080*/  IMAD R5, R5, UR4, R0 ;  /* 0x0000000405057c24 */ /* 0x001fca000f8e0200 */
[----:B--2---:R-:W-:-:S13]  /*0090*/  ISETP.GE.U32.OR P0, PT, R5, UR5, !P0 ;  /* 0x0000000505007c0c */ /* 0x004fda000c706470 */
[----:B------:R-:W-:Y:S05]  /*00a0*/  @P0 EXIT ;  /* 0x000000000000094d */ /* 0x000fea0003800000 */
[----:B------:R-:W0:Y:S01]  /*00b0*/  LDC.64 R2, c[0x0][0x398] ;  /* 0x0000e600ff027b82 */ /* 0x000e220000000a00 */
[----:B------:R-:W1:Y:S01]  /*00c0*/  LDCU.64 UR4, c[0x0][0x358] ;  /* 0x00006b00ff0477ac */ /* 0x000e620008000a00 */
[----:B0-----:R-:W-:-:S05]  /*00d0*/  IMAD.WIDE.U32 R2, R5, 0x40, R2 ;  /* 0x0000004005027825 */ /* 0x001fca00078e0002 */
[----:B-1----:R-:W-:Y:S04]  /*00e0*/  STG.E.64 desc[UR4][R2.64], RZ ;  /* 0x000000ff02007986 */ /* 0x002fe8000c101b04 */
[----:B------:R-:W-:Y:S01]  /*00f0*/  STG.E.64 desc[UR4][R2.64+0x20], RZ ;  /* 0x000020ff02007986 */ /* 0x000fe2000c101b04 */
[----:B------:R-:W-:Y:S05]  /*0100*/  EXIT ;  /* 0x000000000000794d */ /* 0x000fea0003800000 */
.L_x_1:
        /* <DEDUP_REMOVED lines=15> */
.L_x_3:


//--------------------- .nv.shared.reserved.0     --------------------------
	.section	.nv.shared.reserved.0,"aw",@nobits
	.weak		__nv_reservedSMEM_offset_0_alias
	.size		__nv_reservedSMEM_offset_0_alias, 0, 64
	.other		__nv_reservedSMEM_offset_0_alias,@"STO_CUDA_RESERVED_SHARED STV_DEFAULT"
__nv_reservedSMEM_offset_0_alias:
	.zero		0
	.zero		64


//--------------------- .nv.constant0._Z32generate_addresses_shared_kernel13kernel_params --------------------------
	.section	.nv.constant0._Z32generate_addresses_shared_kernel13kernel_params,"a",@progbits
	.sectionflags	@""
	.align	4
.nv.constant0._Z32generate_addresses_shared_kernel13kernel_params:
	.zero		936


//--------------------- .nv.constant0._Z25generate_addresses_kernel13kernel_params --------------------------
	.section	.nv.constant0._Z25generate_addresses_kernel13kernel_params,"a",@progbits
	.sectionflags	@""
	.align	4
.nv.constant0._Z25generate_addresses_kernel13kernel_params:
	.zero		936


//--------------------- SYMBOLS --------------------------

	.type		.nv.reservedSmem.offset0,@object
	.size		.nv.reservedSmem.offset0,0x4
